	.headerflags	@"EF_CUDA_TEXMODE_UNIFIED EF_CUDA_64BIT_ADDRESS EF_CUDA_ACCELERATORS EF_CUDA_SM90 EF_CUDA_VIRTUAL_SM(EF_CUDA_SM90)"
	.elftype	@"ET_EXEC"


//--------------------- .nv.info                  --------------------------
	.section	.nv.info,"",@"SHT_CUDA_INFO"
	.align	4


	//----- nvinfo : EIATTR_REGCOUNT
	.align		4
        /*0000*/ 	.byte	0x04, 0x2f
        /*0002*/ 	.short	(.L_1 - .L_0)
	.align		4
.L_0:
        /*0004*/ 	.word	index@(triton_poi_fused_11)
        /*0008*/ 	.word	0x0000001e


	//----- nvinfo : EIATTR_MIN_STACK_SIZE
	.align		4
.L_1:
        /*000c*/ 	.byte	0x04, 0x12
        /*000e*/ 	.short	(.L_3 - .L_2)
	.align		4
.L_2:
        /*0010*/ 	.word	index@(triton_poi_fused_11)
        /*0014*/ 	.word	0x00000000


	//----- nvinfo : EIATTR_FRAME_SIZE
	.align		4
.L_3:
        /*0018*/ 	.byte	0x04, 0x11
        /*001a*/ 	.short	(.L_5 - .L_4)
	.align		4
.L_4:
        /*001c*/ 	.word	index@(triton_poi_fused_11)
        /*0020*/ 	.word	0x00000000


	//----- nvinfo : EIATTR_MIN_STACK_SIZE
	.align		4
.L_5:
        /*0024*/ 	.byte	0x04, 0x12
        /*0026*/ 	.short	(.L_7 - .L_6)
	.align		4
.L_6:
        /*0028*/ 	.word	index@(triton_poi_fused_11)
        /*002c*/ 	.word	0x00000000
.L_7:


//--------------------- .nv.info.triton_poi_fused_11 --------------------------
	.section	.nv.info.triton_poi_fused_11,"",@"SHT_CUDA_INFO"
	.sectionflags	@""
	.align	4


	//----- nvinfo : EIATTR_CUDA_API_VERSION
	.align		4
        /*0000*/ 	.byte	0x04, 0x37
        /*0002*/ 	.short	(.L_9 - .L_8)
.L_8:
        /*0004*/ 	.word	0x0000007c


	//----- nvinfo : EIATTR_KPARAM_INFO
	.align		4
.L_9:
        /*0008*/ 	.byte	0x04, 0x17
        /*000a*/ 	.short	(.L_11 - .L_10)
.L_10:
        /*000c*/ 	.word	0x00000000
        /*0010*/ 	.short	0x0003
        /*0012*/ 	.short	0x0014
        /*0014*/ 	.byte	0x00, 0xf0, 0x11, 0x00


	//----- nvinfo : EIATTR_KPARAM_INFO
	.align		4
.L_11:
        /*0018*/ 	.byte	0x04, 0x17
        /*001a*/ 	.short	(.L_13 - .L_12)
.L_12:
        /*001c*/ 	.word	0x00000000
        /*0020*/ 	.short	0x0002
        /*0022*/ 	.short	0x0010
        /*0024*/ 	.byte	0x00, 0xf0, 0x11, 0x00


	//----- nvinfo : EIATTR_KPARAM_INFO
	.align		4
.L_13:
        /*0028*/ 	.byte	0x04, 0x17
        /*002a*/ 	.short	(.L_15 - .L_14)
.L_14:
        /*002c*/ 	.word	0x00000000
        /*0030*/ 	.short	0x0001
        /*0032*/ 	.short	0x0008
        /*0034*/ 	.byte	0x00, 0xf4, 0x21, 0x00


	//----- nvinfo : EIATTR_KPARAM_INFO
	.align		4
.L_15:
        /*0038*/ 	.byte	0x04, 0x17
        /*003a*/ 	.short	(.L_17 - .L_16)
.L_16:
        /*003c*/ 	.word	0x00000000
        /*0040*/ 	.short	0x0000
        /*0042*/ 	.short	0x0000
        /*0044*/ 	.byte	0x00, 0xf4, 0x21, 0x00


	//----- nvinfo : EIATTR_SPARSE_MMA_MASK
	.align		4
.L_17:
        /*0048*/ 	.byte	0x03, 0x50
        /*004a*/ 	.short	0x0000


	//----- nvinfo : EIATTR_MAXREG_COUNT
	.align		4
        /*004c*/ 	.byte	0x03, 0x1b
        /*004e*/ 	.short	0x00ff


	//----- nvinfo : EIATTR_EXIT_INSTR_OFFSETS
	.align		4
        /*0050*/ 	.byte	0x04, 0x1c
        /*0052*/ 	.short	(.L_19 - .L_18)


	//   ....[0]....
.L_18:
        /*0054*/ 	.word	0x00000690


	//   ....[1]....
        /*0058*/ 	.word	0x000006e0


	//----- nvinfo : EIATTR_REQNTID
	.align		4
.L_19:
        /*005c*/ 	.byte	0x04, 0x10
        /*005e*/ 	.short	(.L_21 - .L_20)
.L_20:
        /*0060*/ 	.word	0x00000080
        /*0064*/ 	.word	0x00000001
        /*0068*/ 	.word	0x00000001


	//----- nvinfo : EIATTR_CBANK_PARAM_SIZE
	.align		4
.L_21:
        /*006c*/ 	.byte	0x03, 0x19
        /*006e*/ 	.short	0x0018


	//----- nvinfo : EIATTR_PARAM_CBANK
	.align		4
        /*0070*/ 	.byte	0x04, 0x0a
        /*0072*/ 	.short	(.L_23 - .L_22)
	.align		4
.L_22:
        /*0074*/ 	.word	index@(.nv.constant0.triton_poi_fused_11)
        /*0078*/ 	.short	0x0210
        /*007a*/ 	.short	0x0018


	//----- nvinfo : EIATTR_SW_WAR
	.align		4
.L_23:
        /*007c*/ 	.byte	0x04, 0x36
        /*007e*/ 	.short	(.L_25 - .L_24)
.L_24:
        /*0080*/ 	.word	0x00000008
.L_25:


//--------------------- .nv.callgraph             --------------------------
	.section	.nv.callgraph,"",@"SHT_CUDA_CALLGRAPH"
	.align	4
	.sectionentsize	8
	.align		4
        /*0000*/ 	.word	0x00000000
	.align		4
        /*0004*/ 	.word	0xffffffff
	.align		4
        /*0008*/ 	.word	0x00000000
	.align		4
        /*000c*/ 	.word	0xfffffffe
	.align		4
        /*0010*/ 	.word	0x00000000
	.align		4
        /*0014*/ 	.word	0xfffffffd
	.align		4
        /*0018*/ 	.word	0x00000000
	.align		4
        /*001c*/ 	.word	0xfffffffc


//--------------------- .text.triton_poi_fused_11 --------------------------
	.section	.text.triton_poi_fused_11,"ax",@progbits
	.sectionflags	@"SHF_BARRIERS=1"
	.align	128
        .global         triton_poi_fused_11
        .type           triton_poi_fused_11,@function
        .size           triton_poi_fused_11,(.L_x_1 - triton_poi_fused_11)
        .other          triton_poi_fused_11,@"STO_CUDA_ENTRY STV_DEFAULT"
triton_poi_fused_11:
.text.triton_poi_fused_11:
[----:B------:R-:W0:Y:S01]  /*0000*/  LDC R1, c[0x0][0x28] ;  /* 0x00000a00ff017b82 */ /* 0x000e220000000800 */
[----:B------:R-:W1:Y:S07]  /*0010*/  S2R R15, SR_CTAID.X ;  /* 0x00000000000f7919 */ /* 0x000e6e0000002500 */
[----:B------:R-:W2:Y:S01]  /*0020*/  LDC.64 R16, c[0x0][0x210] ;  /* 0x00008400ff107b82 */ /* 0x000ea20000000a00 */
[----:B------:R-:W-:Y:S01]  /*0030*/  IMAD.MOV.U32 R14, RZ, RZ, RZ ;  /* 0x000000ffff0e7224 */ /* 0x000fe200078e00ff */
[----:B------:R-:W-:Y:S01]  /*0040*/  ULDC.64 UR6, c[0x0][0x208] ;  /* 0x0000820000067ab9 */ /* 0x000fe20000000a00 */
[----:B------:R-:W3:Y:S01]  /*0050*/  S2R R18, SR_TID.X ;  /* 0x0000000000127919 */ /* 0x000ee20000002100 */
[----:B------:R-:W4:Y:S01]  /*0060*/  S2R R19, SR_CTAID.Y ;  /* 0x0000000000137919 */ /* 0x000f220000002600 */
[----:B-1----:R-:W-:Y:S01]  /*0070*/  IMAD.SHL.U32 R15, R15, 0x10, RZ ;  /* 0x000000100f0f7824 */ /* 0x002fe200078e00ff */
[----:B---3--:R-:W-:-:S04]  /*0080*/  SHF.R.U32.HI R0, RZ, 0x4, R18 ;  /* 0x00000004ff007819 */ /* 0x008fc80000011612 */
[----:B------:R-:W-:Y:S01]  /*0090*/  LOP3.LUT R4, R15, 0xf, R18, 0xf8, !PT ;  /* 0x0000000f0f047812 */ /* 0x000fe200078ef812 */
[----:B----4-:R-:W-:Y:S01]  /*00a0*/  IMAD.SHL.U32 R19, R19, 0x40, RZ ;  /* 0x0000004013137824 */ /* 0x010fe200078e00ff */
[----:B------:R-:W-:Y:S02]  /*00b0*/  SGXT.U32 R0, R0, 0x3 ;  /* 0x000000030000781a */ /* 0x000fe40000000000 */
[----:B------:R-:W-:Y:S02]  /*00c0*/  ISETP.GE.AND P0, PT, R4, 0x9, PT ;  /* 0x000000090400780c */ /* 0x000fe40003f06270 */
[----:B------:R-:W-:Y:S02]  /*00d0*/  LOP3.LUT R3, R19, 0x8, R0, 0xfe, !PT ;  /* 0x0000000813037812 */ /* 0x000fe400078efe00 */
[----:B------:R-:W-:Y:S02]  /*00e0*/  LOP3.LUT R2, R19, R0, RZ, 0xfc, !PT ;  /* 0x0000000013027212 */ /* 0x000fe400078efcff */
[C---:B------:R-:W-:Y:S01]  /*00f0*/  ISETP.LT.AND P2, PT, R3.reuse, 0x240, !P0 ;  /* 0x000002400300780c */ /* 0x040fe20004741270 */
[--C-:B------:R-:W-:Y:S01]  /*0100*/  IMAD R3, R3, 0x9, R4.reuse ;  /* 0x0000000903037824 */ /* 0x100fe200078e0204 */
[----:B------:R-:W-:Y:S01]  /*0110*/  LOP3.LUT R6, R19, 0x10, R0, 0xfe, !PT ;  /* 0x0000001013067812 */ /* 0x000fe200078efe00 */
[----:B------:R-:W-:Y:S01]  /*0120*/  IMAD R5, R2, 0x9, R4 ;  /* 0x0000000902057824 */ /* 0x000fe200078e0204 */
[----:B------:R-:W-:-:S02]  /*0130*/  LOP3.LUT R7, R19, 0x18, R0, 0xfe, !PT ;  /* 0x0000001813077812 */ /* 0x000fc400078efe00 */
[----:B------:R-:W-:Y:S01]  /*0140*/  ISETP.LT.AND P1, PT, R2, 0x240, !P0 ;  /* 0x000002400200780c */ /* 0x000fe20004721270 */
[----:B--2---:R-:W-:Y:S01]  /*0150*/  IMAD.WIDE R2, R3, 0x4, R16 ;  /* 0x0000000403027825 */ /* 0x004fe200078e0210 */
[----:B------:R-:W-:Y:S02]  /*0160*/  ISETP.LT.AND P6, PT, R6, 0x240, !P0 ;  /* 0x000002400600780c */ /* 0x000fe400047c1270 */
[----:B------:R-:W-:Y:S02]  /*0170*/  LOP3.LUT R8, R19, 0x20, R0, 0xfe, !PT ;  /* 0x0000002013087812 */ /* 0x000fe400078efe00 */
[----:B------:R-:W-:Y:S01]  /*0180*/  ISETP.LT.AND P5, PT, R7, 0x240, !P0 ;  /* 0x000002400700780c */ /* 0x000fe200047a1270 */
[----:B------:R1:W2:Y:S01]  /*0190*/  @P2 LDG.E.EL R14, desc[UR6][R2.64] ;  /* 0x00000006020e2981 */ /* 0x0002a2000c2e1900 */
[----:B------:R-:W-:Y:S02]  /*01a0*/  LOP3.LUT R4, R19, 0x28, R0, 0xfe, !PT ;  /* 0x0000002813047812 */ /* 0x000fe400078efe00 */
[----:B------:R-:W-:-:S02]  /*01b0*/  LOP3.LUT R6, R19, 0x30, R0, 0xfe, !PT ;  /* 0x0000003013067812 */ /* 0x000fc400078efe00 */
[----:B------:R-:W-:Y:S02]  /*01c0*/  LOP3.LUT R7, R19, 0x38, R0, 0xfe, !PT ;  /* 0x0000003813077812 */ /* 0x000fe400078efe00 */
[----:B------:R-:W-:Y:S02]  /*01d0*/  ISETP.LT.AND P4, PT, R8, 0x240, !P0 ;  /* 0x000002400800780c */ /* 0x000fe40004781270 */
[----:B------:R-:W-:Y:S02]  /*01e0*/  ISETP.LT.AND P3, PT, R4, 0x240, !P0 ;  /* 0x000002400400780c */ /* 0x000fe40004761270 */
[----:B------:R-:W-:Y:S02]  /*01f0*/  ISETP.LT.AND P2, PT, R6, 0x240, !P0 ;  /* 0x000002400600780c */ /* 0x000fe40004741270 */
[----:B------:R-:W-:Y:S01]  /*0200*/  ISETP.LT.AND P0, PT, R7, 0x240, !P0 ;  /* 0x000002400700780c */ /* 0x000fe20004701270 */
[C---:B------:R-:W-:Y:S02]  /*0210*/  VIADD R7, R5.reuse, 0x90 ;  /* 0x0000009005077836 */ /* 0x040fe40000000000 */
[----:B------:R-:W-:-:S02]  /*0220*/  VIADD R9, R5, 0xd8 ;  /* 0x000000d805097836 */ /* 0x000fc40000000000 */
[C---:B------:R-:W-:Y:S02]  /*0230*/  VIADD R11, R5.reuse, 0x120 ;  /* 0x00000120050b7836 */ /* 0x040fe40000000000 */
[C---:B------:R-:W-:Y:S02]  /*0240*/  VIADD R13, R5.reuse, 0x168 ;  /* 0x00000168050d7836 */ /* 0x040fe40000000000 */
[C---:B------:R-:W-:Y:S02]  /*0250*/  VIADD R23, R5.reuse, 0x1b0 ;  /* 0x000001b005177836 */ /* 0x040fe40000000000 */
[C---:B------:R-:W-:Y:S02]  /*0260*/  VIADD R25, R5.reuse, 0x1f8 ;  /* 0x000001f805197836 */ /* 0x040fe40000000000 */
[----:B-1----:R-:W-:-:S04]  /*0270*/  IMAD.WIDE R2, R5, 0x4, R16 ;  /* 0x0000000405027825 */ /* 0x002fc800078e0210 */
[----:B------:R-:W-:-:S04]  /*0280*/  IMAD.WIDE R4, R7, 0x4, R16 ;  /* 0x0000000407047825 */ /* 0x000fc800078e0210 */
[----:B------:R-:W-:-:S04]  /*0290*/  IMAD.WIDE R6, R9, 0x4, R16 ;  /* 0x0000000409067825 */ /* 0x000fc800078e0210 */
[----:B------:R-:W-:Y:S01]  /*02a0*/  IMAD.WIDE R8, R11, 0x4, R16 ;  /* 0x000000040b087825 */ /* 0x000fe200078e0210 */
[----:B------:R-:W-:-:S03]  /*02b0*/  CS2R R20, SRZ ;  /* 0x0000000000147805 */ /* 0x000fc6000001ff00 */
[----:B------:R-:W-:-:S03]  /*02c0*/  IMAD.WIDE R10, R13, 0x4, R16 ;  /* 0x000000040d0a7825 */ /* 0x000fc600078e0210 */
[----:B------:R1:W3:Y:S01]  /*02d0*/  @P6 LDG.E.EL R20, desc[UR6][R4.64] ;  /* 0x0000000604146981 */ /* 0x0002e2000c2e1900 */
[--C-:B------:R-:W-:Y:S01]  /*02e0*/  IMAD.WIDE R12, R23, 0x4, R16.reuse ;  /* 0x00000004170c7825 */ /* 0x100fe200078e0210 */
[----:B------:R-:W-:Y:S02]  /*02f0*/  CS2R R22, SRZ ;  /* 0x0000000000167805 */ /* 0x000fe4000001ff00 */
[----:B------:R-:W4:Y:S01]  /*0300*/  @P5 LDG.E.EL R21, desc[UR6][R6.64] ;  /* 0x0000000606155981 */ /* 0x000f22000c2e1900 */
[----:B------:R-:W-:Y:S01]  /*0310*/  IMAD.WIDE R16, R25, 0x4, R16 ;  /* 0x0000000419107825 */ /* 0x000fe200078e0210 */
[----:B------:R-:W-:Y:S02]  /*0320*/  CS2R R24, SRZ ;  /* 0x0000000000187805 */ /* 0x000fe4000001ff00 */
[----:B------:R-:W5:Y:S01]  /*0330*/  @P4 LDG.E.EL R22, desc[UR6][R8.64] ;  /* 0x0000000608164981 */ /* 0x000f62000c2e1900 */
[----:B------:R-:W-:-:S03]  /*0340*/  IMAD.MOV.U32 R26, RZ, RZ, RZ ;  /* 0x000000ffff1a7224 */ /* 0x000fc600078e00ff */
[----:B------:R-:W5:Y:S04]  /*0350*/  @P3 LDG.E.EL R24, desc[UR6][R10.64] ;  /* 0x000000060a183981 */ /* 0x000f68000c2e1900 */
[----:B------:R1:W5:Y:S04]  /*0360*/  @P2 LDG.E.EL R23, desc[UR6][R12.64] ;  /* 0x000000060c172981 */ /* 0x000368000c2e1900 */
[----:B------:R1:W5:Y:S04]  /*0370*/  @P1 LDG.E.EL R26, desc[UR6][R2.64] ;  /* 0x00000006021a1981 */ /* 0x000368000c2e1900 */
[----:B------:R-:W5:Y:S01]  /*0380*/  @P0 LDG.E.EL R25, desc[UR6][R16.64] ;  /* 0x0000000610190981 */ /* 0x000f62000c2e1900 */
[----:B------:R-:W1:Y:S01]  /*0390*/  S2R R27, SR_TID.X ;  /* 0x00000000001b7919 */ /* 0x000e620000002100 */
[----:B------:R-:W1:Y:S01]  /*03a0*/  S2UR UR5, SR_CgaCtaId ;  /* 0x00000000000579c3 */ /* 0x000e620000008800 */
[----:B------:R-:W-:Y:S01]  /*03b0*/  UMOV UR4, 0x400 ;  /* 0x0000040000047882 */ /* 0x000fe20000000000 */
[----:B-1----:R-:W-:Y:S01]  /*03c0*/  IMAD.SHL.U32 R4, R27, 0x40, RZ ;  /* 0x000000401b047824 */ /* 0x002fe200078e00ff */
[----:B------:R-:W-:-:S04]  /*03d0*/  SHF.R.U32.HI R5, RZ, 0x4, R27 ;  /* 0x00000004ff057819 */ /* 0x000fc8000001161b */
[----:B------:R-:W-:Y:S02]  /*03e0*/  SGXT.U32 R5, R5, 0x3 ;  /* 0x000000030505781a */ /* 0x000fe40000000000 */
[----:B------:R-:W-:Y:S01]  /*03f0*/  LOP3.LUT R4, R4, 0x3c0, RZ, 0xc0, !PT ;  /* 0x000003c004047812 */ /* 0x000fe200078ec0ff */
[----:B0-----:R-:W-:-:S03]  /*0400*/  UPRMT UR4, UR5, 0x654, UR4 ;  /* 0x0000065405047896 */ /* 0x001fc60008000004 */
[----:B------:R-:W-:-:S04]  /*0410*/  LOP3.LUT R5, R4, R5, RZ, 0xfc, !PT ;  /* 0x0000000504057212 */ /* 0x000fc800078efcff */
[----:B------:R-:W-:-:S04]  /*0420*/  LEA.HI R5, R4, R5, RZ, 0x1c ;  /* 0x0000000504057211 */ /* 0x000fc800078fe0ff */
[----:B------:R-:W-:Y:S01]  /*0430*/  LEA R13, R5, UR4, 0x2 ;  /* 0x00000004050d7c11 */ /* 0x000fe2000f8e10ff */
[----:B------:R-:W-:Y:S01]  /*0440*/  IMAD.SHL.U32 R8, R27, 0x4, RZ ;  /* 0x000000041b087824 */ /* 0x000fe200078e00ff */
[----:B------:R-:W-:-:S04]  /*0450*/  SHF.R.U32.HI R2, RZ, 0x2, R27 ;  /* 0x00000002ff027819 */ /* 0x000fc8000001161b */
[----:B------:R-:W-:Y:S02]  /*0460*/  LOP3.LUT R8, R8, 0x1fc, RZ, 0xc0, !PT ;  /* 0x000001fc08087812 */ /* 0x000fe400078ec0ff */
[----:B------:R-:W-:-:S05]  /*0470*/  LOP3.LUT R3, R2, 0x1c, RZ, 0xc0, !PT ;  /* 0x0000001c02037812 */ /* 0x000fca00078ec0ff */
[----:B------:R-:W-:-:S05]  /*0480*/  IMAD.IADD R3, R8, 0x1, R3 ;  /* 0x0000000108037824 */ /* 0x000fca00078e0203 */
[----:B------:R-:W-:Y:S01]  /*0490*/  LEA R4, R3, UR4, 0x2 ;  /* 0x0000000403047c11 */ /* 0x000fe2000f8e10ff */
[----:B------:R-:W-:Y:S01]  /*04a0*/  IMAD.SHL.U32 R18, R18, 0x4, RZ ;  /* 0x0000000412127824 */ /* 0x000fe200078e00ff */
[----:B------:R-:W0:Y:S04]  /*04b0*/  LDC.64 R2, c[0x0][0x218] ;  /* 0x00008600ff027b82 */ /* 0x000e280000000a00 */
[----:B------:R-:W-:-:S05]  /*04c0*/  LOP3.LUT R18, R19, 0x3c, R18, 0xf8, !PT ;  /* 0x0000003c13127812 */ /* 0x000fca00078ef812 */
[----:B------:R-:W-:-:S05]  /*04d0*/  IMAD.HI R9, R18, 0x2aaaaaab, RZ ;  /* 0x2aaaaaab12097827 */ /* 0x000fca00078e02ff */
[----:B------:R-:W-:-:S04]  /*04e0*/  SHF.R.U32.HI R10, RZ, 0x1f, R9 ;  /* 0x0000001fff0a7819 */ /* 0x000fc80000011609 */
[----:B------:R-:W-:Y:S02]  /*04f0*/  LEA.HI.SX32 R11, R9, R10, 0x1e ;  /* 0x0000000a090b7211 */ /* 0x000fe400078ff2ff */
[----:B------:R-:W-:Y:S02]  /*0500*/  LOP3.LUT R10, R8, 0x200, RZ, 0xfc, !PT ;  /* 0x00000200080a7812 */ /* 0x000fe400078efcff */
[----:B------:R-:W-:Y:S01]  /*0510*/  ISETP.GE.AND P0, PT, R18, 0x240, PT ;  /* 0x000002401200780c */ /* 0x000fe20003f06270 */
[----:B------:R-:W-:Y:S01]  /*0520*/  IMAD R18, R11, -0x18, R18 ;  /* 0xffffffe80b127824 */ /* 0x000fe200078e0212 */
[----:B------:R-:W-:Y:S02]  /*0530*/  LOP3.LUT R9, R15, R0, RZ, 0xfc, !PT ;  /* 0x000000000f097212 */ /* 0x000fe400078efcff */
[----:B------:R-:W-:Y:S02]  /*0540*/  LOP3.LUT R0, R15, 0x8, R0, 0xfe, !PT ;  /* 0x000000080f007812 */ /* 0x000fe400078efe00 */
[----:B------:R-:W-:Y:S01]  /*0550*/  SHF.R.U32.HI R10, RZ, 0x4, R10 ;  /* 0x00000004ff0a7819 */ /* 0x000fe2000001160a */
[----:B------:R-:W-:Y:S01]  /*0560*/  IMAD R18, R11, 0xd8, R18 ;  /* 0x000000d80b127824 */ /* 0x000fe200078e0212 */
[----:B------:R-:W-:-:S02]  /*0570*/  ISETP.LT.AND P1, PT, R9, 0x9, !P0 ;  /* 0x000000090900780c */ /* 0x000fc40004721270 */
[----:B------:R-:W-:Y:S02]  /*0580*/  ISETP.LT.AND P0, PT, R0, 0x9, !P0 ;  /* 0x000000090000780c */ /* 0x000fe40004701270 */
[----:B------:R-:W-:Y:S01]  /*0590*/  LOP3.LUT R11, R10, 0x3c, RZ, 0xc0, !PT ;  /* 0x0000003c0a0b7812 */ /* 0x000fe200078ec0ff */
[----:B------:R-:W-:-:S04]  /*05a0*/  IMAD R9, R9, 0x18, R18 ;  /* 0x0000001809097824 */ /* 0x000fc800078e0212 */
[----:B------:R-:W-:Y:S02]  /*05b0*/  IMAD.IADD R11, R8, 0x1, R11 ;  /* 0x00000001080b7824 */ /* 0x000fe400078e020b */
[----:B0-----:R-:W-:-:S03]  /*05c0*/  IMAD.WIDE R8, R9, 0x4, R2 ;  /* 0x0000000409087825 */ /* 0x001fc600078e0202 */
[----:B------:R-:W-:Y:S01]  /*05d0*/  LEA R11, R11, UR4, 0x2 ;  /* 0x000000040b0b7c11 */ /* 0x000fe2000f8e10ff */
[----:B--2---:R-:W-:Y:S04]  /*05e0*/  STS [R13+0x20], R14 ;  /* 0x0000200e0d007388 */ /* 0x004fe80000000800 */
[----:B---3--:R-:W-:Y:S04]  /*05f0*/  STS [R13+0x40], R20 ;  /* 0x000040140d007388 */ /* 0x008fe80000000800 */
[----:B----4-:R-:W-:Y:S04]  /*0600*/  STS [R13+0x60], R21 ;  /* 0x000060150d007388 */ /* 0x010fe80000000800 */
[----:B-----5:R-:W-:Y:S04]  /*0610*/  STS [R13+0x80], R22 ;  /* 0x000080160d007388 */ /* 0x020fe80000000800 */
[----:B------:R-:W-:Y:S04]  /*0620*/  STS [R13+0xa0], R24 ;  /* 0x0000a0180d007388 */ /* 0x000fe80000000800 */
[----:B------:R-:W-:Y:S04]  /*0630*/  STS [R13+0xc0], R23 ;  /* 0x0000c0170d007388 */ /* 0x000fe80000000800 */
[----:B------:R-:W-:Y:S04]  /*0640*/  STS [R13], R26 ;  /* 0x0000001a0d007388 */ /* 0x000fe80000000800 */
[----:B------:R-:W-:Y:S01]  /*0650*/  STS [R13+0xe0], R25 ;  /* 0x0000e0190d007388 */ /* 0x000fe20000000800 */
[----:B------:R-:W-:Y:S06]  /*0660*/  BAR.SYNC.DEFER_BLOCKING 0x0 ;  /* 0x0000000000007b1d */ /* 0x000fec0000010000 */
[----:B------:R-:W0:Y:S04]  /*0670*/  LDS.128 R4, [R4] ;  /* 0x0000000004047984 */ /* 0x000e280000000c00 */
[----:B0-----:R0:W-:Y:S02]  /*0680*/  @P1 STG.E.128 desc[UR6][R8.64], R4 ;  /* 0x0000000408001986 */ /* 0x0011e4000c101d06 */
[----:B0-----:R-:W-:Y:S05]  /*0690*/  @!P0 EXIT ;  /* 0x000000000000894d */ /* 0x001fea0003800000 */
[----:B0-----:R-:W0:Y:S01]  /*06a0*/  LDS.128 R8, [R11+0x800] ;  /* 0x000800000b087984 */ /* 0x001e220000000c00 */
[----:B------:R-:W-:-:S04]  /*06b0*/  IMAD R5, R0, 0x18, R18 ;  /* 0x0000001800057824 */ /* 0x000fc800078e0212 */
[----:B------:R-:W-:-:S05]  /*06c0*/  IMAD.WIDE R2, R5, 0x4, R2 ;  /* 0x0000000405027825 */ /* 0x000fca00078e0202 */
[----:B0-----:R-:W-:Y:S01]  /*06d0*/  STG.E.128 desc[UR6][R2.64], R8 ;  /* 0x0000000802007986 */ /* 0x001fe2000c101d06 */
[----:B------:R-:W-:Y:S05]  /*06e0*/  EXIT ;  /* 0x000000000000794d */ /* 0x000fea0003800000 */
.L_x_0:
[----:B------:R-:W-:-:S00]  /*06f0*/  BRA `(.L_x_0) ;  /* 0xfffffffc00fc7947 */ /* 0x000fc0000383ffff */
[----:B------:R-:W-:-:S00]  /*0700*/  NOP ;  /* 0x0000000000007918 */ /* 0x000fc00000000000 */
[----:B------:R-:W-:-:S00]  /*0710*/  NOP ;  /* 0x0000000000007918 */ /* 0x000fc00000000000 */
[----:B------:R-:W-:-:S00]  /*0720*/  NOP ;  /* 0x0000000000007918 */ /* 0x000fc00000000000 */
[----:B------:R-:W-:-:S00]  /*0730*/  NOP ;  /* 0x0000000000007918 */ /* 0x000fc00000000000 */
[----:B------:R-:W-:-:S00]  /*0740*/  NOP ;  /* 0x0000000000007918 */ /* 0x000fc00000000000 */
[----:B------:R-:W-:-:S00]  /*0750*/  NOP ;  /* 0x0000000000007918 */ /* 0x000fc00000000000 */
[----:B------:R-:W-:-:S00]  /*0760*/  NOP ;  /* 0x0000000000007918 */ /* 0x000fc00000000000 */
[----:B------:R-:W-:-:S00]  /*0770*/  NOP ;  /* 0x0000000000007918 */ /* 0x000fc00000000000 */
.L_x_1:


//--------------------- .nv.shared.triton_poi_fused_11 --------------------------
	.section	.nv.shared.triton_poi_fused_11,"aw",@nobits
	.sectionflags	@""
	.align	16
	.zero		1024


//--------------------- .nv.constant0.triton_poi_fused_11 --------------------------
	.section	.nv.constant0.triton_poi_fused_11,"a",@progbits
	.sectionflags	@""
	.align	4
.nv.constant0.triton_poi_fused_11:
	.zero		552
